	.headerflags	@"EF_CUDA_TEXMODE_UNIFIED EF_CUDA_64BIT_ADDRESS EF_CUDA_ACCELERATORS EF_CUDA_SM90 EF_CUDA_VIRTUAL_SM(EF_CUDA_SM90)"
	.elftype	@"ET_EXEC"


//--------------------- .nv.info                  --------------------------
	.section	.nv.info,"",@"SHT_CUDA_INFO"
	.align	4


	//----- nvinfo : EIATTR_REGCOUNT
	.align		4
        /*0000*/ 	.byte	0x04, 0x2f
        /*0002*/ 	.short	(.L_1 - .L_0)
	.align		4
.L_0:
        /*0004*/ 	.word	index@(triton_poi_fused__to_copy_add_arange_mul_9)
        /*0008*/ 	.word	0x00000009


	//----- nvinfo : EIATTR_MIN_STACK_SIZE
	.align		4
.L_1:
        /*000c*/ 	.byte	0x04, 0x12
        /*000e*/ 	.short	(.L_3 - .L_2)
	.align		4
.L_2:
        /*0010*/ 	.word	index@(triton_poi_fused__to_copy_add_arange_mul_9)
        /*0014*/ 	.word	0x00000000


	//----- nvinfo : EIATTR_FRAME_SIZE
	.align		4
.L_3:
        /*0018*/ 	.byte	0x04, 0x11
        /*001a*/ 	.short	(.L_5 - .L_4)
	.align		4
.L_4:
        /*001c*/ 	.word	index@(triton_poi_fused__to_copy_add_arange_mul_9)
        /*0020*/ 	.word	0x00000000


	//----- nvinfo : EIATTR_MIN_STACK_SIZE
	.align		4
.L_5:
        /*0024*/ 	.byte	0x04, 0x12
        /*0026*/ 	.short	(.L_7 - .L_6)
	.align		4
.L_6:
        /*0028*/ 	.word	index@(triton_poi_fused__to_copy_add_arange_mul_9)
        /*002c*/ 	.word	0x00000000
.L_7:


//--------------------- .nv.info.triton_poi_fused__to_copy_add_arange_mul_9 --------------------------
	.section	.nv.info.triton_poi_fused__to_copy_add_arange_mul_9,"",@"SHT_CUDA_INFO"
	.sectionflags	@""
	.align	4


	//----- nvinfo : EIATTR_CUDA_API_VERSION
	.align		4
        /*0000*/ 	.byte	0x04, 0x37
        /*0002*/ 	.short	(.L_9 - .L_8)
.L_8:
        /*0004*/ 	.word	0x0000007c


	//----- nvinfo : EIATTR_KPARAM_INFO
	.align		4
.L_9:
        /*0008*/ 	.byte	0x04, 0x17
        /*000a*/ 	.short	(.L_11 - .L_10)
.L_10:
        /*000c*/ 	.word	0x00000000
        /*0010*/ 	.short	0x0001
        /*0012*/ 	.short	0x0008
        /*0014*/ 	.byte	0x00, 0xf0, 0x11, 0x00


	//----- nvinfo : EIATTR_KPARAM_INFO
	.align		4
.L_11:
        /*0018*/ 	.byte	0x04, 0x17
        /*001a*/ 	.short	(.L_13 - .L_12)
.L_12:
        /*001c*/ 	.word	0x00000000
        /*0020*/ 	.short	0x0000
        /*0022*/ 	.short	0x0000
        /*0024*/ 	.byte	0x00, 0xf4, 0x21, 0x00


	//----- nvinfo : EIATTR_SPARSE_MMA_MASK
	.align		4
.L_13:
        /*0028*/ 	.byte	0x03, 0x50
        /*002a*/ 	.short	0x0000


	//----- nvinfo : EIATTR_MAXREG_COUNT
	.align		4
        /*002c*/ 	.byte	0x03, 0x1b
        /*002e*/ 	.short	0x00ff


	//----- nvinfo : EIATTR_EXIT_INSTR_OFFSETS
	.align		4
        /*0030*/ 	.byte	0x04, 0x1c
        /*0032*/ 	.short	(.L_15 - .L_14)


	//   ....[0]....
.L_14:
        /*0034*/ 	.word	0x000000d0


	//   ....[1]....
        /*0038*/ 	.word	0x00000100


	//----- nvinfo : EIATTR_REQNTID
	.align		4
.L_15:
        /*003c*/ 	.byte	0x04, 0x10
        /*003e*/ 	.short	(.L_17 - .L_16)
.L_16:
        /*0040*/ 	.word	0x00000020
        /*0044*/ 	.word	0x00000001
        /*0048*/ 	.word	0x00000001


	//----- nvinfo : EIATTR_CBANK_PARAM_SIZE
	.align		4
.L_17:
        /*004c*/ 	.byte	0x03, 0x19
        /*004e*/ 	.short	0x000c


	//----- nvinfo : EIATTR_PARAM_CBANK
	.align		4
        /*0050*/ 	.byte	0x04, 0x0a
        /*0052*/ 	.short	(.L_19 - .L_18)
	.align		4
.L_18:
        /*0054*/ 	.word	index@(.nv.constant0.triton_poi_fused__to_copy_add_arange_mul_9)
        /*0058*/ 	.short	0x0210
        /*005a*/ 	.short	0x000c


	//----- nvinfo : EIATTR_SW_WAR
	.align		4
.L_19:
        /*005c*/ 	.byte	0x04, 0x36
        /*005e*/ 	.short	(.L_21 - .L_20)
.L_20:
        /*0060*/ 	.word	0x00000008
.L_21:


//--------------------- .nv.callgraph             --------------------------
	.section	.nv.callgraph,"",@"SHT_CUDA_CALLGRAPH"
	.align	4
	.sectionentsize	8
	.align		4
        /*0000*/ 	.word	0x00000000
	.align		4
        /*0004*/ 	.word	0xffffffff
	.align		4
        /*0008*/ 	.word	0x00000000
	.align		4
        /*000c*/ 	.word	0xfffffffe
	.align		4
        /*0010*/ 	.word	0x00000000
	.align		4
        /*0014*/ 	.word	0xfffffffd
	.align		4
        /*0018*/ 	.word	0x00000000
	.align		4
        /*001c*/ 	.word	0xfffffffc


//--------------------- .text.triton_poi_fused__to_copy_add_arange_mul_9 --------------------------
	.section	.text.triton_poi_fused__to_copy_add_arange_mul_9,"ax",@progbits
	.align	128
        .global         triton_poi_fused__to_copy_add_arange_mul_9
        .type           triton_poi_fused__to_copy_add_arange_mul_9,@function
        .size           triton_poi_fused__to_copy_add_arange_mul_9,(.L_x_1 - triton_poi_fused__to_copy_add_arange_mul_9)
        .other          triton_poi_fused__to_copy_add_arange_mul_9,@"STO_CUDA_ENTRY STV_DEFAULT"
triton_poi_fused__to_copy_add_arange_mul_9:
.text.triton_poi_fused__to_copy_add_arange_mul_9:
[----:B------:R-:W0:Y:S02]  /*0000*/  LDC R1, c[0x0][0x28] ;  /* 0x00000a00ff017b82 */ /* 0x000e240000000800 */
[----:B------:R-:W1:Y:S01]  /*0010*/  S2R R6, SR_TID.X ;  /* 0x0000000000067919 */ /* 0x000e620000002100 */
[----:B------:R-:W2:Y:S01]  /*0020*/  LDC.64 R2, c[0x0][0x210] ;  /* 0x00008400ff027b82 */ /* 0x000ea20000000a00 */
[----:B------:R-:W3:Y:S01]  /*0030*/  S2R R5, SR_CTAID.X ;  /* 0x0000000000057919 */ /* 0x000ee20000002500 */
[C---:B-1----:R-:W-:Y:S02]  /*0040*/  LOP3.LUT R0, R6.reuse, 0x3, RZ, 0xc0, !PT ;  /* 0x0000000306007812 */ /* 0x042fe400078ec0ff */
[----:B------:R-:W-:-:S03]  /*0050*/  LOP3.LUT P0, RZ, R6, 0x1c, RZ, 0xc0, !PT ;  /* 0x0000001c06ff7812 */ /* 0x000fc6000780c0ff */
[----:B---3--:R-:W-:-:S04]  /*0060*/  IMAD R5, R5, 0x4, R0 ;  /* 0x0000000405057824 */ /* 0x008fc800078e0200 */
[C---:B--2---:R-:W-:Y:S01]  /*0070*/  IMAD.WIDE R2, R5.reuse, 0x8, R2 ;  /* 0x0000000805027825 */ /* 0x044fe200078e0202 */
[----:B------:R-:W-:Y:S02]  /*0080*/  I2FP.F32.S32 R0, R5 ;  /* 0x0000000500007245 */ /* 0x000fe40000201400 */
[----:B------:R-:W-:-:S03]  /*0090*/  ISETP.LT.AND P0, PT, R5, 0x4, !P0 ;  /* 0x000000040500780c */ /* 0x000fc60004701270 */
[----:B------:R-:W-:-:S04]  /*00a0*/  FMUL R0, R0, 0.5 ;  /* 0x3f00000000007820 */ /* 0x000fc80000400000 */
[----:B------:R-:W1:Y:S02]  /*00b0*/  F2I.TRUNC.NTZ R4, R0 ;  /* 0x0000000000047305 */ /* 0x000e64000020f100 */
[----:B-1----:R-:W-:-:S04]  /*00c0*/  SHF.R.S32.HI R5, RZ, 0x1f, R4 ;  /* 0x0000001fff057819 */ /* 0x002fc80000011404 */
[----:B------:R-:W-:Y:S05]  /*00d0*/  @!P0 EXIT ;  /* 0x000000000000894d */ /* 0x000fea0003800000 */
[----:B------:R-:W-:Y:S02]  /*00e0*/  ULDC.64 UR4, c[0x0][0x208] ;  /* 0x0000820000047ab9 */ /* 0x000fe40000000a00 */
[----:B------:R-:W-:Y:S01]  /*00f0*/  STG.E.64 desc[UR4][R2.64], R4 ;  /* 0x0000000402007986 */ /* 0x000fe2000c101b04 */
[----:B------:R-:W-:Y:S05]  /*0100*/  EXIT ;  /* 0x000000000000794d */ /* 0x000fea0003800000 */
.L_x_0:
[----:B------:R-:W-:-:S00]  /*0110*/  BRA `(.L_x_0) ;  /* 0xfffffffc00fc7947 */ /* 0x000fc0000383ffff */
[----:B------:R-:W-:-:S00]  /*0120*/  NOP ;  /* 0x0000000000007918 */ /* 0x000fc00000000000 */
        /* <DEDUP_REMOVED lines=13> */
.L_x_1:


//--------------------- .nv.constant0.triton_poi_fused__to_copy_add_arange_mul_9 --------------------------
	.section	.nv.constant0.triton_poi_fused__to_copy_add_arange_mul_9,"a",@progbits
	.sectionflags	@""
	.align	4
.nv.constant0.triton_poi_fused__to_copy_add_arange_mul_9:
	.zero		540
